//
// Generated by NVIDIA NVVM Compiler
//
// Compiler Build ID: CL-36424714
// Cuda compilation tools, release 13.0, V13.0.88
// Based on NVVM 20.0.0
//

.version 9.0
.target sm_100
.address_size 64

	// .globl	_Z14kernelIntegralv

.visible .entry _Z14kernelIntegralv()
{


	ret;

}


// ===== COMPILED SASS (sm_100) =====

	.target	sm_100

	.elftype	@"ET_EXEC"


//--------------------- .note.nv.tkinfo           --------------------------
	.section	.note.nv.tkinfo,"",@"SHT_NOTE"
	.sectionflags	@"SHF_NOTE_NV_TKINFO"
	.tkinfo
        /*0018*/ 	.word	0x00000002
        /*0030*/ 	.string	""
        /*0030*/ 	.string	"ptxas"
        /*0030*/ 	.string	"Cuda compilation tools, release 13.0, V13.0.88"
        /*0030*/ 	.string	"Build cuda_13.0.r13.0/compiler.36424714_0"
        /*0030*/ 	.string	"-arch sm_100 -m 64 "



//--------------------- .note.nv.cuinfo           --------------------------
	.section	.note.nv.cuinfo,"",@"SHT_NOTE"
	.sectionflags	@"SHF_NOTE_NV_CUINFO"
        /*0018*/ 	.short	0x0002
        /*001a*/ 	.short	0x0064
        /*001c*/ 	.short	0x0082
	.zero		2


//--------------------- .nv.info                  --------------------------
	.section	.nv.info,"",@"SHT_CUDA_INFO"
	.align	4


	//----- nvinfo : EIATTR_REGCOUNT
	.align		4
        /*0000*/ 	.byte	0x04, 0x2f
        /*0002*/ 	.short	(.L_1 - .L_0)
	.align		4
.L_0:
        /*0004*/ 	.word	index@(_Z14kernelIntegralv)
        /*0008*/ 	.word	0x00000004


	//----- nvinfo : EIATTR_FRAME_SIZE
	.align		4
.L_1:
        /*000c*/ 	.byte	0x04, 0x11
        /*000e*/ 	.short	(.L_3 - .L_2)
	.align		4
.L_2:
        /*0010*/ 	.word	index@(_Z14kernelIntegralv)
        /*0014*/ 	.word	0x00000000


	//----- nvinfo : EIATTR_MIN_STACK_SIZE
	.align		4
.L_3:
        /*0018*/ 	.byte	0x04, 0x12
        /*001a*/ 	.short	(.L_5 - .L_4)
	.align		4
.L_4:
        /*001c*/ 	.word	index@(_Z14kernelIntegralv)
        /*0020*/ 	.word	0x00000000
.L_5:


//--------------------- .nv.compat                --------------------------
	.section	.nv.compat,"",@"SHT_CUDA_COMPAT_INFO"
	.align	4
        /*0000*/ 	.byte	0x02, 0x09, 0x00, 0x00, 0x02, 0x02, 0x01, 0x00, 0x02, 0x05, 0x05, 0x00, 0x03, 0x07, 0x01, 0x01
        /*0010*/ 	.byte	0x02, 0x03, 0x00, 0x00, 0x02, 0x06, 0x01, 0x00, 0x04, 0x0b, 0x08, 0x00, 0x09, 0x00, 0x00, 0x00
        /*0020*/ 	.byte	0x00, 0x00, 0x00, 0x00


//--------------------- .nv.info._Z14kernelIntegralv --------------------------
	.section	.nv.info._Z14kernelIntegralv,"",@"SHT_CUDA_INFO"
	.sectionflags	@""
	.align	4


	//----- nvinfo : EIATTR_CUDA_API_VERSION
	.align		4
        /*0000*/ 	.byte	0x04, 0x37
        /*0002*/ 	.short	(.L_7 - .L_6)
.L_6:
        /*0004*/ 	.word	0x00000082


	//----- nvinfo : EIATTR_SPARSE_MMA_MASK
	.align		4
.L_7:
        /*0008*/ 	.byte	0x03, 0x50
        /*000a*/ 	.short	0x0000


	//----- nvinfo : EIATTR_MAXREG_COUNT
	.align		4
        /*000c*/ 	.byte	0x03, 0x1b
        /*000e*/ 	.short	0x00ff


	//----- nvinfo : EIATTR_MERCURY_ISA_VERSION
	.align		4
        /*0010*/ 	.byte	0x03, 0x5f
        /*0012*/ 	.short	0x0101


	//----- nvinfo : EIATTR_VRC_CTA_INIT_COUNT
	.align		4
        /*0014*/ 	.byte	0x02, 0x4a
	.zero		1
	.zero		1


	//----- nvinfo : EIATTR_EXIT_INSTR_OFFSETS
	.align		4
        /*0018*/ 	.byte	0x04, 0x1c
        /*001a*/ 	.short	(.L_9 - .L_8)


	//   ....[0]....
.L_8:
        /*001c*/ 	.word	0x00000010


	//----- nvinfo : EIATTR_SW_WAR
	.align		4
.L_9:
        /*0020*/ 	.byte	0x04, 0x36
        /*0022*/ 	.short	(.L_11 - .L_10)
.L_10:
        /*0024*/ 	.word	0x00000008
.L_11:


//--------------------- .nv.callgraph             --------------------------
	.section	.nv.callgraph,"",@"SHT_CUDA_CALLGRAPH"
	.align	4
	.sectionentsize	8
	.align		4
        /*0000*/ 	.word	0x00000000
	.align		4
        /*0004*/ 	.word	0xffffffff
	.align		4
        /*0008*/ 	.word	0x00000000
	.align		4
        /*000c*/ 	.word	0xfffffffe
	.align		4
        /*0010*/ 	.word	0x00000000
	.align		4
        /*0014*/ 	.word	0xfffffffd
	.align		4
        /*0018*/ 	.word	0x00000000
	.align		4
        /*001c*/ 	.word	0xfffffffc


//--------------------- .text._Z14kernelIntegralv --------------------------
	.section	.text._Z14kernelIntegralv,"ax",@progbits
	.align	128
        .global         _Z14kernelIntegralv
        .type           _Z14kernelIntegralv,@function
        .size           _Z14kernelIntegralv,(.L_x_1 - _Z14kernelIntegralv)
        .other          _Z14kernelIntegralv,@"STO_CUDA_ENTRY STV_DEFAULT"
_Z14kernelIntegralv:
.text._Z14kernelIntegralv:
[----:B------:R-:W-:Y:S01]  /*0000*/  LDC R1, c[0x0][0x37c] ;  /* 0x0000df00ff017b82 */ /* 0x000fe20000000800 */
[----:B------:R-:W-:Y:S05]  /*0010*/  EXIT ;  /* 0x000000000000794d */ /* 0x000fea0003800000 */
.L_x_0:
[----:B------:R-:W-:-:S00]  /*0020*/  BRA `(.L_x_0) ;  /* 0xfffffffc00fc7947 */ /* 0x000fc0000383ffff */
[----:B------:R-:W-:-:S00]  /*0030*/  NOP ;  /* 0x0000000000007918 */ /* 0x000fc00000000000 */
        /* <DEDUP_REMOVED lines=12> */
.L_x_1:


//--------------------- .nv.shared.reserved.0     --------------------------
	.section	.nv.shared.reserved.0,"aw",@nobits
	.weak		__nv_reservedSMEM_offset_0_alias
	.size		__nv_reservedSMEM_offset_0_alias, 0, 64
	.other		__nv_reservedSMEM_offset_0_alias,@"STO_CUDA_RESERVED_SHARED STV_DEFAULT"
__nv_reservedSMEM_offset_0_alias:
	.zero		0
	.zero		64


//--------------------- .nv.constant0._Z14kernelIntegralv --------------------------
	.section	.nv.constant0._Z14kernelIntegralv,"a",@progbits
	.sectionflags	@""
	.align	4
.nv.constant0._Z14kernelIntegralv:
	.zero		896


//--------------------- SYMBOLS --------------------------

	.type		.nv.reservedSmem.offset0,@object
	.size		.nv.reservedSmem.offset0,0x4
